	.headerflags	@"EF_CUDA_TEXMODE_UNIFIED EF_CUDA_64BIT_ADDRESS EF_CUDA_ACCELERATORS EF_CUDA_SM90 EF_CUDA_VIRTUAL_SM(EF_CUDA_SM90)"
	.elftype	@"ET_EXEC"


//--------------------- .nv.info                  --------------------------
	.section	.nv.info,"",@"SHT_CUDA_INFO"
	.align	4


	//----- nvinfo : EIATTR_REGCOUNT
	.align		4
        /*0000*/ 	.byte	0x04, 0x2f
        /*0002*/ 	.short	(.L_3 - .L_2)
	.align		4
.L_2:
        /*0004*/ 	.word	index@(triton_poi_fused__native_batch_norm_legit_no_training_relu_42)
        /*0008*/ 	.word	0x00000020


	//----- nvinfo : EIATTR_MIN_STACK_SIZE
	.align		4
.L_3:
        /*000c*/ 	.byte	0x04, 0x12
        /*000e*/ 	.short	(.L_5 - .L_4)
	.align		4
.L_4:
        /*0010*/ 	.word	index@(triton_poi_fused__native_batch_norm_legit_no_training_relu_42)
        /*0014*/ 	.word	0x00000000


	//----- nvinfo : EIATTR_FRAME_SIZE
	.align		4
.L_5:
        /*0018*/ 	.byte	0x04, 0x11
        /*001a*/ 	.short	(.L_7 - .L_6)
	.align		4
.L_6:
        /*001c*/ 	.word	index@(triton_poi_fused__native_batch_norm_legit_no_training_relu_42)
        /*0020*/ 	.word	0x00000000


	//----- nvinfo : EIATTR_MIN_STACK_SIZE
	.align		4
.L_7:
        /*0024*/ 	.byte	0x04, 0x12
        /*0026*/ 	.short	(.L_9 - .L_8)
	.align		4
.L_8:
        /*0028*/ 	.word	index@(triton_poi_fused__native_batch_norm_legit_no_training_relu_42)
        /*002c*/ 	.word	0x00000000
.L_9:


//--------------------- .nv.info.triton_poi_fused__native_batch_norm_legit_no_training_relu_42 --------------------------
	.section	.nv.info.triton_poi_fused__native_batch_norm_legit_no_training_relu_42,"",@"SHT_CUDA_INFO"
	.sectionflags	@""
	.align	4


	//----- nvinfo : EIATTR_CUDA_API_VERSION
	.align		4
        /*0000*/ 	.byte	0x04, 0x37
        /*0002*/ 	.short	(.L_11 - .L_10)
.L_10:
        /*0004*/ 	.word	0x0000007c


	//----- nvinfo : EIATTR_KPARAM_INFO
	.align		4
.L_11:
        /*0008*/ 	.byte	0x04, 0x17
        /*000a*/ 	.short	(.L_13 - .L_12)
.L_12:
        /*000c*/ 	.word	0x00000000
        /*0010*/ 	.short	0x0007
        /*0012*/ 	.short	0x0034
        /*0014*/ 	.byte	0x00, 0xf0, 0x11, 0x00


	//----- nvinfo : EIATTR_KPARAM_INFO
	.align		4
.L_13:
        /*0018*/ 	.byte	0x04, 0x17
        /*001a*/ 	.short	(.L_15 - .L_14)
.L_14:
        /*001c*/ 	.word	0x00000000
        /*0020*/ 	.short	0x0006
        /*0022*/ 	.short	0x0030
        /*0024*/ 	.byte	0x00, 0xf0, 0x11, 0x00


	//----- nvinfo : EIATTR_KPARAM_INFO
	.align		4
.L_15:
        /*0028*/ 	.byte	0x04, 0x17
        /*002a*/ 	.short	(.L_17 - .L_16)
.L_16:
        /*002c*/ 	.word	0x00000000
        /*0030*/ 	.short	0x0005
        /*0032*/ 	.short	0x0028
        /*0034*/ 	.byte	0x00, 0xf4, 0x21, 0x00


	//----- nvinfo : EIATTR_KPARAM_INFO
	.align		4
.L_17:
        /*0038*/ 	.byte	0x04, 0x17
        /*003a*/ 	.short	(.L_19 - .L_18)
.L_18:
        /*003c*/ 	.word	0x00000000
        /*0040*/ 	.short	0x0004
        /*0042*/ 	.short	0x0020
        /*0044*/ 	.byte	0x00, 0xf4, 0x21, 0x00


	//----- nvinfo : EIATTR_KPARAM_INFO
	.align		4
.L_19:
        /*0048*/ 	.byte	0x04, 0x17
        /*004a*/ 	.short	(.L_21 - .L_20)
.L_20:
        /*004c*/ 	.word	0x00000000
        /*0050*/ 	.short	0x0003
        /*0052*/ 	.short	0x0018
        /*0054*/ 	.byte	0x00, 0xf4, 0x21, 0x00


	//----- nvinfo : EIATTR_KPARAM_INFO
	.align		4
.L_21:
        /*0058*/ 	.byte	0x04, 0x17
        /*005a*/ 	.short	(.L_23 - .L_22)
.L_22:
        /*005c*/ 	.word	0x00000000
        /*0060*/ 	.short	0x0002
        /*0062*/ 	.short	0x0010
        /*0064*/ 	.byte	0x00, 0xf4, 0x21, 0x00


	//----- nvinfo : EIATTR_KPARAM_INFO
	.align		4
.L_23:
        /*0068*/ 	.byte	0x04, 0x17
        /*006a*/ 	.short	(.L_25 - .L_24)
.L_24:
        /*006c*/ 	.word	0x00000000
        /*0070*/ 	.short	0x0001
        /*0072*/ 	.short	0x0008
        /*0074*/ 	.byte	0x00, 0xf4, 0x21, 0x00


	//----- nvinfo : EIATTR_KPARAM_INFO
	.align		4
.L_25:
        /*0078*/ 	.byte	0x04, 0x17
        /*007a*/ 	.short	(.L_27 - .L_26)
.L_26:
        /*007c*/ 	.word	0x00000000
        /*0080*/ 	.short	0x0000
        /*0082*/ 	.short	0x0000
        /*0084*/ 	.byte	0x00, 0xf4, 0x21, 0x00


	//----- nvinfo : EIATTR_SPARSE_MMA_MASK
	.align		4
.L_27:
        /*0088*/ 	.byte	0x03, 0x50
        /*008a*/ 	.short	0x0000


	//----- nvinfo : EIATTR_MAXREG_COUNT
	.align		4
        /*008c*/ 	.byte	0x03, 0x1b
        /*008e*/ 	.short	0x00ff


	//----- nvinfo : EIATTR_EXIT_INSTR_OFFSETS
	.align		4
        /*0090*/ 	.byte	0x04, 0x1c
        /*0092*/ 	.short	(.L_29 - .L_28)


	//   ....[0]....
.L_28:
        /*0094*/ 	.word	0x00000bd0


	//   ....[1]....
        /*0098*/ 	.word	0x00000ca0


	//----- nvinfo : EIATTR_REQNTID
	.align		4
.L_29:
        /*009c*/ 	.byte	0x04, 0x10
        /*009e*/ 	.short	(.L_31 - .L_30)
.L_30:
        /*00a0*/ 	.word	0x00000080
        /*00a4*/ 	.word	0x00000001
        /*00a8*/ 	.word	0x00000001


	//----- nvinfo : EIATTR_CBANK_PARAM_SIZE
	.align		4
.L_31:
        /*00ac*/ 	.byte	0x03, 0x19
        /*00ae*/ 	.short	0x0038


	//----- nvinfo : EIATTR_PARAM_CBANK
	.align		4
        /*00b0*/ 	.byte	0x04, 0x0a
        /*00b2*/ 	.short	(.L_33 - .L_32)
	.align		4
.L_32:
        /*00b4*/ 	.word	index@(.nv.constant0.triton_poi_fused__native_batch_norm_legit_no_training_relu_42)
        /*00b8*/ 	.short	0x0210
        /*00ba*/ 	.short	0x0038


	//----- nvinfo : EIATTR_SW_WAR
	.align		4
.L_33:
        /*00bc*/ 	.byte	0x04, 0x36
        /*00be*/ 	.short	(.L_35 - .L_34)
.L_34:
        /*00c0*/ 	.word	0x00000008
.L_35:


//--------------------- .nv.callgraph             --------------------------
	.section	.nv.callgraph,"",@"SHT_CUDA_CALLGRAPH"
	.align	4
	.sectionentsize	8
	.align		4
        /*0000*/ 	.word	0x00000000
	.align		4
        /*0004*/ 	.word	0xffffffff
	.align		4
        /*0008*/ 	.word	0x00000000
	.align		4
        /*000c*/ 	.word	0xfffffffe
	.align		4
        /*0010*/ 	.word	0x00000000
	.align		4
        /*0014*/ 	.word	0xfffffffd
	.align		4
        /*0018*/ 	.word	0x00000000
	.align		4
        /*001c*/ 	.word	0xfffffffc


//--------------------- .nv.constant4             --------------------------
	.section	.nv.constant4,"a",@progbits
	.align	8
	.align		8
.nv.constant4:
        /*0000*/ 	.dword	_$_str
	.align		8
        /*0008*/ 	.dword	_$_str_$_2


//--------------------- .text.triton_poi_fused__native_batch_norm_legit_no_training_relu_42 --------------------------
	.section	.text.triton_poi_fused__native_batch_norm_legit_no_training_relu_42,"ax",@progbits
	.sectionflags	@"SHF_BARRIERS=1"
	.align	128
        .global         triton_poi_fused__native_batch_norm_legit_no_training_relu_42
        .type           triton_poi_fused__native_batch_norm_legit_no_training_relu_42,@function
        .size           triton_poi_fused__native_batch_norm_legit_no_training_relu_42,(.L_x_1 - triton_poi_fused__native_batch_norm_legit_no_training_relu_42)
        .other          triton_poi_fused__native_batch_norm_legit_no_training_relu_42,@"STO_CUDA_ENTRY STV_DEFAULT"
triton_poi_fused__native_batch_norm_legit_no_training_relu_42:
.text.triton_poi_fused__native_batch_norm_legit_no_training_relu_42:
[----:B------:R-:W0:Y:S01]  /*0000*/  LDC R1, c[0x0][0x28] ;  /* 0x00000a00ff017b82 */ /* 0x000e220000000800 */
[----:B------:R-:W1:Y:S07]  /*0010*/  S2R R2, SR_CTAID.Y ;  /* 0x0000000000027919 */ /* 0x000e6e0000002600 */
[----:B------:R-:W2:Y:S01]  /*0020*/  LDC.64 R8, c[0x0][0x220] ;  /* 0x00008800ff087b82 */ /* 0x000ea20000000a00 */
[----:B------:R-:W-:Y:S02]  /*0030*/  CS2R R4, SRZ ;  /* 0x0000000000047805 */ /* 0x000fe4000001ff00 */
[----:B------:R-:W-:Y:S01]  /*0040*/  CS2R R6, SRZ ;  /* 0x0000000000067805 */ /* 0x000fe2000001ff00 */
[----:B------:R-:W3:Y:S01]  /*0050*/  S2R R10, SR_TID.X ;  /* 0x00000000000a7919 */ /* 0x000ee20000002100 */
[----:B------:R-:W-:Y:S01]  /*0060*/  ULDC.64 UR6, c[0x0][0x208] ;  /* 0x0000820000067ab9 */ /* 0x000fe20000000a00 */
[----:B------:R-:W4:Y:S02]  /*0070*/  S2R R11, SR_CTAID.X ;  /* 0x00000000000b7919 */ /* 0x000f240000002500 */
[----:B------:R-:W5:Y:S08]  /*0080*/  LDC.64 R24, c[0x0][0x210] ;  /* 0x00008400ff187b82 */ /* 0x000f700000000a00 */
[----:B------:R-:W2:Y:S01]  /*0090*/  LDC.64 R26, c[0x0][0x218] ;  /* 0x00008600ff1a7b82 */ /* 0x000ea20000000a00 */
[----:B-1----:R-:W-:-:S02]  /*00a0*/  IMAD.SHL.U32 R2, R2, 0x20, RZ ;  /* 0x0000002002027824 */ /* 0x002fc400078e00ff */
[----:B---3--:R-:W-:-:S05]  /*00b0*/  IMAD.SHL.U32 R21, R10, 0x4, RZ ;  /* 0x000000040a157824 */ /* 0x008fca00078e00ff */
[----:B------:R-:W-:-:S04]  /*00c0*/  LOP3.LUT R20, R2, 0x1c, R21, 0xf8, !PT ;  /* 0x0000001c02147812 */ /* 0x000fc800078ef815 */
[C---:B------:R-:W-:Y:S01]  /*00d0*/  ISETP.GE.AND P0, PT, R20.reuse, 0x500, PT ;  /* 0x000005001400780c */ /* 0x040fe20003f06270 */
[----:B------:R-:W-:-:S05]  /*00e0*/  IMAD.HI R0, R20, 0x66666667, RZ ;  /* 0x6666666714007827 */ /* 0x000fca00078e02ff */
[----:B------:R-:W-:-:S04]  /*00f0*/  SHF.R.U32.HI R3, RZ, 0x1f, R0 ;  /* 0x0000001fff037819 */ /* 0x000fc80000011600 */
[----:B------:R-:W-:-:S05]  /*0100*/  LEA.HI.SX32 R13, R0, R3, 0x19 ;  /* 0x00000003000d7211 */ /* 0x000fca00078fcaff */
[----:B------:R-:W-:-:S04]  /*0110*/  IMAD R20, R13, -0x140, R20 ;  /* 0xfffffec00d147824 */ /* 0x000fc800078e0214 */
[----:B--2---:R-:W-:-:S05]  /*0120*/  IMAD.WIDE R8, R20, 0x4, R8 ;  /* 0x0000000414087825 */ /* 0x004fca00078e0208 */
[----:B------:R1:W2:Y:S01]  /*0130*/  @!P0 LDG.E.EL.128 R4, desc[UR6][R8.64] ;  /* 0x0000000608048981 */ /* 0x0002a2000c2e1d00 */
[----:B------:R-:W-:Y:S01]  /*0140*/  SHF.R.U32.HI R3, RZ, 0x3, R10 ;  /* 0x00000003ff037819 */ /* 0x000fe2000001160a */
[----:B----4-:R-:W-:Y:S01]  /*0150*/  IMAD.SHL.U32 R0, R11, 0x20, RZ ;  /* 0x000000200b007824 */ /* 0x010fe200078e00ff */
[----:B------:R-:W-:Y:S01]  /*0160*/  CS2R R14, SRZ ;  /* 0x00000000000e7805 */ /* 0x000fe2000001ff00 */
[----:B------:R-:W-:Y:S01]  /*0170*/  IMAD R13, R13, 0x5000, R20 ;  /* 0x000050000d0d7824 */ /* 0x000fe200078e0214 */
[----:B------:R-:W-:Y:S02]  /*0180*/  SGXT.U32 R3, R3, 0x4 ;  /* 0x000000040303781a */ /* 0x000fe40000000000 */
[----:B------:R-:W-:Y:S01]  /*0190*/  CS2R R18, SRZ ;  /* 0x0000000000127805 */ /* 0x000fe2000001ff00 */
[----:B0-----:R-:W-:Y:S01]  /*01a0*/  IMAD.WIDE R26, R20, 0x4, R26 ;  /* 0x00000004141a7825 */ /* 0x001fe200078e021a */
[----:B------:R-:W-:Y:S02]  /*01b0*/  LOP3.LUT R10, R0, R3, RZ, 0xfc, !PT ;  /* 0x00000003000a7212 */ /* 0x000fe400078efcff */
[----:B-1----:R-:W-:-:S02]  /*01c0*/  CS2R R8, SRZ ;  /* 0x0000000000087805 */ /* 0x002fc4000001ff00 */
[----:B------:R-:W-:Y:S02]  /*01d0*/  LOP3.LUT R11, R0, 0x10, R3, 0xfe, !PT ;  /* 0x00000010000b7812 */ /* 0x000fe400078efe03 */
[C---:B------:R-:W-:Y:S01]  /*01e0*/  ISETP.LT.AND P1, PT, R10.reuse, 0x40, !P0 ;  /* 0x000000400a00780c */ /* 0x040fe20004721270 */
[--C-:B------:R-:W-:Y:S01]  /*01f0*/  IMAD R23, R10, 0x140, R13.reuse ;  /* 0x000001400a177824 */ /* 0x100fe200078e020d */
[C---:B------:R-:W-:Y:S01]  /*0200*/  ISETP.LT.AND P2, PT, R11.reuse, 0x40, !P0 ;  /* 0x000000400b00780c */ /* 0x040fe20004741270 */
[----:B------:R-:W-:Y:S01]  /*0210*/  IMAD R17, R11, 0x140, R13 ;  /* 0x000001400b117824 */ /* 0x000fe200078e020d */
[----:B------:R-:W-:Y:S01]  /*0220*/  CS2R R10, SRZ ;  /* 0x00000000000a7805 */ /* 0x000fe2000001ff00 */
[----:B-----5:R-:W-:Y:S01]  /*0230*/  IMAD.WIDE R22, R23, 0x4, R24 ;  /* 0x0000000417167825 */ /* 0x020fe200078e0218 */
[----:B------:R-:W-:-:S03]  /*0240*/  CS2R R12, SRZ ;  /* 0x00000000000c7805 */ /* 0x000fc6000001ff00 */
[----:B------:R-:W-:Y:S01]  /*0250*/  IMAD.WIDE R24, R17, 0x4, R24 ;  /* 0x0000000411187825 */ /* 0x000fe200078e0218 */
[----:B------:R-:W-:Y:S02]  /*0260*/  CS2R R16, SRZ ;  /* 0x0000000000107805 */ /* 0x000fe4000001ff00 */
[----:B------:R0:W3:Y:S04]  /*0270*/  @!P0 LDG.E.EL.128 R12, desc[UR6][R26.64] ;  /* 0x000000061a0c8981 */ /* 0x0000e8000c2e1d00 */
[----:B------:R1:W3:Y:S04]  /*0280*/  @P1 LDG.E.EL.128 R8, desc[UR6][R22.64] ;  /* 0x0000000616081981 */ /* 0x0002e8000c2e1d00 */
[----:B------:R4:W5:Y:S01]  /*0290*/  @P2 LDG.E.EL.128 R16, desc[UR6][R24.64] ;  /* 0x0000000618102981 */ /* 0x000962000c2e1d00 */
[----:B0-----:R-:W0:Y:S01]  /*02a0*/  LDC.64 R26, c[0x0][0x228] ;  /* 0x00008a00ff1a7b82 */ /* 0x001e220000000a00 */
[----:B--2---:R-:W-:-:S04]  /*02b0*/  FADD R4, R4, 0.0010000000474974513054 ;  /* 0x3a83126f04047421 */ /* 0x004fc80000000000 */
[----:B------:R-:W2:Y:S01]  /*02c0*/  MUFU.SQRT R28, R4 ;  /* 0x00000004001c7308 */ /* 0x000ea20000002000 */
[----:B-1----:R-:W-:Y:S01]  /*02d0*/  FADD R23, R7, 0.0010000000474974513054 ;  /* 0x3a83126f07177421 */ /* 0x002fe20000000000 */
[----:B------:R-:W-:Y:S01]  /*02e0*/  FADD R6, R6, 0.0010000000474974513054 ;  /* 0x3a83126f06067421 */ /* 0x000fe20000000000 */
[----:B------:R-:W-:-:S05]  /*02f0*/  FADD R5, R5, 0.0010000000474974513054 ;  /* 0x3a83126f05057421 */ /* 0x000fca0000000000 */
[----:B----4-:R-:W1:Y:S01]  /*0300*/  MUFU.SQRT R24, R6 ;  /* 0x0000000600187308 */ /* 0x010e620000002000 */
[----:B--2---:R-:W-:-:S07]  /*0310*/  FSETP.GT.AND P6, PT, R28, 8.50705917302346158658e+37, PT ;  /* 0x7e8000001c00780b */ /* 0x004fce0003fc4000 */
[----:B------:R-:W2:Y:S01]  /*0320*/  MUFU.SQRT R23, R23 ;  /* 0x0000001700177308 */ /* 0x000ea20000002000 */
[----:B------:R-:W-:Y:S01]  /*0330*/  FSETP.GEU.AND P1, PT, R28, 1.175494350822287508e-38, PT ;  /* 0x008000001c00780b */ /* 0x000fe20003f2e000 */
[----:B------:R-:W-:-:S06]  /*0340*/  IMAD.MOV.U32 R7, RZ, RZ, 0x3e800000 ;  /* 0x3e800000ff077424 */ /* 0x000fcc00078e00ff */
[----:B------:R4:W0:Y:S01]  /*0350*/  MUFU.SQRT R29, R5 ;  /* 0x00000005001d7308 */ /* 0x0008220000002000 */
[----:B-1----:R-:W-:Y:S01]  /*0360*/  FSETP.GT.AND P4, PT, R24, 8.50705917302346158658e+37, PT ;  /* 0x7e8000001800780b */ /* 0x002fe20003f84000 */
[----:B------:R-:W-:Y:S01]  /*0370*/  @P6 FMUL R28, R28, 0.25 ;  /* 0x3e8000001c1c6820 */ /* 0x000fe20000400000 */
[----:B----4-:R-:W-:Y:S02]  /*0380*/  FSEL R5, R7, 1, P6 ;  /* 0x3f80000007057808 */ /* 0x010fe40003000000 */
[----:B--2---:R-:W-:Y:S01]  /*0390*/  FSETP.GT.AND P6, PT, R23, 8.50705917302346158658e+37, PT ;  /* 0x7e8000001700780b */ /* 0x004fe20003fc4000 */
[----:B------:R-:W-:Y:S01]  /*03a0*/  @!P1 FMUL R28, R28, 16777216 ;  /* 0x4b8000001c1c9820 */ /* 0x000fe20000400000 */
[----:B------:R-:W-:Y:S01]  /*03b0*/  FSETP.GEU.AND P5, PT, R24, 1.175494350822287508e-38, PT ;  /* 0x008000001800780b */ /* 0x000fe20003fae000 */
[----:B------:R-:W-:Y:S01]  /*03c0*/  @!P1 FMUL R5, R5, 16777216 ;  /* 0x4b80000005059820 */ /* 0x000fe20000400000 */
[----:B0-----:R-:W-:Y:S02]  /*03d0*/  FSETP.GT.AND P2, PT, R29, 8.50705917302346158658e+37, PT ;  /* 0x7e8000001d00780b */ /* 0x001fe40003f44000 */
[----:B------:R-:W-:-:S02]  /*03e0*/  FSETP.GEU.AND P1, PT, R23, 1.175494350822287508e-38, PT ;  /* 0x008000001700780b */ /* 0x000fc40003f2e000 */
[----:B------:R-:W-:Y:S01]  /*03f0*/  FSETP.GEU.AND P3, PT, R29, 1.175494350822287508e-38, PT ;  /* 0x008000001d00780b */ /* 0x000fe20003f6e000 */
[C---:B---3--:R-:W-:Y:S01]  /*0400*/  FADD R22, -R12.reuse, R8 ;  /* 0x000000080c167221 */ /* 0x048fe20000000100 */
[----:B-----5:R-:W-:Y:S01]  /*0410*/  FADD R16, -R12, R16 ;  /* 0x000000100c107221 */ /* 0x020fe20000000100 */
[----:B------:R-:W-:Y:S01]  /*0420*/  @P4 FMUL R24, R24, 0.25 ;  /* 0x3e80000018184820 */ /* 0x000fe20000400000 */
[----:B------:R-:W-:Y:S01]  /*0430*/  FADD R12, -R13, R9 ;  /* 0x000000090d0c7221 */ /* 0x000fe20000000100 */
[----:B------:R-:W-:Y:S01]  /*0440*/  @P6 FMUL R23, R23, 0.25 ;  /* 0x3e80000017176820 */ /* 0x000fe20000400000 */
[----:B------:R-:W0:Y:S01]  /*0450*/  LDC.64 R8, c[0x0][0x230] ;  /* 0x00008c00ff087b82 */ /* 0x000e220000000a00 */
[----:B------:R-:W-:Y:S02]  /*0460*/  @!P5 FMUL R24, R24, 16777216 ;  /* 0x4b8000001818d820 */ /* 0x000fe40000400000 */
[----:B------:R-:W-:Y:S02]  /*0470*/  @P2 FMUL R29, R29, 0.25 ;  /* 0x3e8000001d1d2820 */ /* 0x000fe40000400000 */
[----:B------:R-:W-:-:S02]  /*0480*/  @!P1 FMUL R23, R23, 16777216 ;  /* 0x4b80000017179820 */ /* 0x000fc40000400000 */
[----:B------:R-:W-:Y:S01]  /*0490*/  @!P3 FMUL R29, R29, 16777216 ;  /* 0x4b8000001d1db820 */ /* 0x000fe20000400000 */
[----:B------:R-:W1:Y:S01]  /*04a0*/  MUFU.RCP R6, R28 ;  /* 0x0000001c00067308 */ /* 0x000e620000001000 */
[----:B------:R-:W-:Y:S01]  /*04b0*/  FADD R17, -R13, R17 ;  /* 0x000000110d117221 */ /* 0x000fe20000000100 */
[C---:B------:R-:W-:Y:S01]  /*04c0*/  FADD R13, -R14.reuse, R10 ;  /* 0x0000000a0e0d7221 */ /* 0x040fe20000000100 */
[----:B------:R-:W-:-:S05]  /*04d0*/  FADD R18, -R14, R18 ;  /* 0x000000120e127221 */ /* 0x000fca0000000100 */
[----:B------:R2:W3:Y:S01]  /*04e0*/  MUFU.RCP R4, R29 ;  /* 0x0000001d00047308 */ /* 0x0004e20000001000 */
[----:B------:R-:W-:Y:S01]  /*04f0*/  FADD R14, -R15, R11 ;  /* 0x0000000b0f0e7221 */ /* 0x000fe20000000100 */
[----:B------:R-:W-:-:S06]  /*0500*/  FSEL R25, R7, 1, P2 ;  /* 0x3f80000007197808 */ /* 0x000fcc0001000000 */
[----:B------:R-:W4:Y:S01]  /*0510*/  MUFU.RCP R24, R24 ;  /* 0x0000001800187308 */ /* 0x000f220000001000 */
[----:B------:R-:W-:-:S07]  /*0520*/  FSEL R11, R7, 1, P4 ;  /* 0x3f800000070b7808 */ /* 0x000fce0002000000 */
[----:B------:R-:W5:Y:S01]  /*0530*/  MUFU.RCP R23, R23 ;  /* 0x0000001700177308 */ /* 0x000f620000001000 */
[----:B------:R-:W-:Y:S01]  /*0540*/  FSEL R10, R7, 1, P6 ;  /* 0x3f800000070a7808 */ /* 0x000fe20003000000 */
[----:B------:R-:W-:Y:S01]  /*0550*/  @!P3 FMUL R25, R25, 16777216 ;  /* 0x4b8000001919b820 */ /* 0x000fe20000400000 */
[----:B------:R-:W-:-:S03]  /*0560*/  @!P5 FMUL R11, R11, 16777216 ;  /* 0x4b8000000b0bd820 */ /* 0x000fc60000400000 */
[----:B------:R-:W-:Y:S01]  /*0570*/  @!P1 FMUL R10, R10, 16777216 ;  /* 0x4b8000000a0a9820 */ /* 0x000fe20000400000 */
[----:B------:R-:W-:Y:S01]  /*0580*/  FADD R19, -R15, R19 ;  /* 0x000000130f137221 */ /* 0x000fe20000000100 */
[----:B--2---:R-:W-:-:S04]  /*0590*/  IMAD.WIDE R28, R20, 0x4, R26 ;  /* 0x00000004141c7825 */ /* 0x004fc800078e021a */
[----:B-1----:R-:W-:Y:S01]  /*05a0*/  FMUL R15, R6, R5 ;  /* 0x00000005060f7220 */ /* 0x002fe20000400000 */
[----:B---3--:R-:W-:Y:S01]  /*05b0*/  FMUL R25, R4, R25 ;  /* 0x0000001904197220 */ /* 0x008fe20000400000 */
[----:B----4-:R-:W-:Y:S01]  /*05c0*/  FMUL R24, R24, R11 ;  /* 0x0000000b18187220 */ /* 0x010fe20000400000 */
[----:B0-----:R-:W-:Y:S01]  /*05d0*/  IMAD.WIDE R26, R20, 0x4, R8 ;  /* 0x00000004141a7825 */ /* 0x001fe200078e0208 */
[----:B------:R-:W-:Y:S02]  /*05e0*/  CS2R R4, SRZ ;  /* 0x0000000000047805 */ /* 0x000fe4000001ff00 */
[----:B------:R-:W-:Y:S01]  /*05f0*/  CS2R R6, SRZ ;  /* 0x0000000000067805 */ /* 0x000fe2000001ff00 */
[----:B-----5:R-:W-:Y:S01]  /*0600*/  FMUL R23, R23, R10 ;  /* 0x0000000a17177220 */ /* 0x020fe20000400000 */
[----:B------:R-:W-:Y:S02]  /*0610*/  CS2R R8, SRZ ;  /* 0x0000000000087805 */ /* 0x000fe4000001ff00 */
[----:B------:R-:W-:-:S02]  /*0620*/  CS2R R10, SRZ ;  /* 0x00000000000a7805 */ /* 0x000fc4000001ff00 */
[----:B------:R-:W2:Y:S04]  /*0630*/  @!P0 LDG.E.EL.128 R4, desc[UR6][R28.64] ;  /* 0x000000061c048981 */ /* 0x000ea8000c2e1d00 */
[----:B------:R0:W2:Y:S01]  /*0640*/  @!P0 LDG.E.EL.128 R8, desc[UR6][R26.64] ;  /* 0x000000061a088981 */ /* 0x0000a2000c2e1d00 */
[----:B------:R-:W0:Y:S01]  /*0650*/  S2R R20, SR_TID.X ;  /* 0x0000000000147919 */ /* 0x000e220000002100 */
[----:B------:R-:W1:Y:S01]  /*0660*/  S2UR UR5, SR_CgaCtaId ;  /* 0x00000000000579c3 */ /* 0x000e620000008800 */
[C---:B------:R-:W-:Y:S01]  /*0670*/  FMUL R17, R25.reuse, R17 ;  /* 0x0000001119117220 */ /* 0x040fe20000400000 */
[----:B------:R-:W-:Y:S01]  /*0680*/  FMUL R12, R25, R12 ;  /* 0x0000000c190c7220 */ /* 0x000fe20000400000 */
[C---:B------:R-:W-:Y:S01]  /*0690*/  FMUL R25, R15.reuse, R16 ;  /* 0x000000100f197220 */ /* 0x040fe20000400000 */
[----:B------:R-:W-:Y:S01]  /*06a0*/  UMOV UR4, 0x400 ;  /* 0x0000040000047882 */ /* 0x000fe20000000000 */
[----:B------:R-:W-:Y:S01]  /*06b0*/  FMUL R15, R15, R22 ;  /* 0x000000160f0f7220 */ /* 0x000fe20000400000 */
[----:B------:R-:W-:Y:S01]  /*06c0*/  FMUL R13, R24, R13 ;  /* 0x0000000d180d7220 */ /* 0x000fe20000400000 */
[----:B------:R-:W-:Y:S01]  /*06d0*/  FMUL R14, R23, R14 ;  /* 0x0000000e170e7220 */ /* 0x000fe20000400000 */
[----:B-1----:R-:W-:Y:S01]  /*06e0*/  UPRMT UR4, UR5, 0x654, UR4 ;  /* 0x0000065405047896 */ /* 0x002fe20008000004 */
[----:B0-----:R-:W-:-:S05]  /*06f0*/  IMAD.SHL.U32 R26, R20, 0x80, RZ ;  /* 0x00000080141a7824 */ /* 0x001fca00078e00ff */
[----:B------:R-:W-:-:S04]  /*0700*/  LOP3.LUT R16, R26, 0x380, RZ, 0xc0, !PT ;  /* 0x000003801a107812 */ /* 0x000fc800078ec0ff */
[C---:B------:R-:W-:Y:S02]  /*0710*/  LOP3.LUT R22, R16.reuse, 0x20, RZ, 0xfc, !PT ;  /* 0x0000002010167812 */ /* 0x040fe400078efcff */
[C---:B------:R-:W-:Y:S02]  /*0720*/  LOP3.LUT R26, R16.reuse, 0x40, RZ, 0xfc, !PT ;  /* 0x00000040101a7812 */ /* 0x040fe400078efcff */
[----:B------:R-:W-:Y:S02]  /*0730*/  LOP3.LUT R27, R16, 0x60, RZ, 0xfc, !PT ;  /* 0x00000060101b7812 */ /* 0x000fe400078efcff */
[----:B------:R-:W-:-:S04]  /*0740*/  SHF.R.U32.HI R20, RZ, 0x1, R20 ;  /* 0x00000001ff147819 */ /* 0x000fc80000011614 */
[----:B------:R-:W-:Y:S02]  /*0750*/  LOP3.LUT R20, R20, 0x3c, RZ, 0xc0, !PT ;  /* 0x0000003c14147812 */ /* 0x000fe400078ec0ff */
[----:B------:R-:W-:Y:S01]  /*0760*/  LOP3.LUT R0, R0, 0x1c, R21, 0xf8, !PT ;  /* 0x0000001c00007812 */ /* 0x000fe200078ef815 */
[-CC-:B--2---:R-:W-:Y:S01]  /*0770*/  FFMA R15, R15, R4.reuse, R8.reuse ;  /* 0x000000040f0f7223 */ /* 0x184fe20000000008 */
[----:B------:R-:W-:Y:S01]  /*0780*/  FFMA R4, R25, R4, R8 ;  /* 0x0000000419047223 */ /* 0x000fe20000000008 */
[C---:B------:R-:W-:Y:S02]  /*0790*/  LOP3.LUT R25, R16.reuse, R3, RZ, 0xfc, !PT ;  /* 0x0000000310197212 */ /* 0x040fe400078efcff */
[----:B------:R-:W-:Y:S01]  /*07a0*/  LEA.HI R8, R16, UR4, RZ, 0x1d ;  /* 0x0000000410087c11 */ /* 0x000fe2000f8fe8ff */
[----:B------:R-:W-:Y:S01]  /*07b0*/  FFMA R12, R12, R5, R9 ;  /* 0x000000050c0c7223 */ /* 0x000fe20000000009 */
[----:B------:R-:W-:Y:S01]  /*07c0*/  LEA.HI R16, R22, UR4, RZ, 0x1d ;  /* 0x0000000416107c11 */ /* 0x000fe2000f8fe8ff */
[--C-:B------:R-:W-:Y:S01]  /*07d0*/  FFMA R13, R13, R6, R10.reuse ;  /* 0x000000060d0d7223 */ /* 0x100fe2000000000a */
[----:B------:R-:W-:Y:S01]  /*07e0*/  LEA.HI R22, R26, UR4, RZ, 0x1d ;  /* 0x000000041a167c11 */ /* 0x000fe2000f8fe8ff */
[----:B------:R-:W-:Y:S01]  /*07f0*/  FFMA R14, R14, R7, R11 ;  /* 0x000000070e0e7223 */ /* 0x000fe2000000000b */
[----:B------:R-:W-:Y:S01]  /*0800*/  LEA.HI R26, R27, UR4, RZ, 0x1d ;  /* 0x000000041b1a7c11 */ /* 0x000fe2000f8fe8ff */
[----:B------:R-:W-:Y:S01]  /*0810*/  FMUL R27, R24, R18 ;  /* 0x00000012181b7220 */ /* 0x000fe20000400000 */
[----:B------:R-:W-:Y:S01]  /*0820*/  FMUL R18, R23, R19 ;  /* 0x0000001317127220 */ /* 0x000fe20000400000 */
[----:B------:R-:W-:Y:S01]  /*0830*/  FSETP.GEU.AND P3, PT, R15, RZ, PT ;  /* 0x000000ff0f00720b */ /* 0x000fe20003f6e000 */
[----:B------:R-:W-:Y:S01]  /*0840*/  FFMA R17, R17, R5, R9 ;  /* 0x0000000511117223 */ /* 0x000fe20000000009 */
[----:B------:R-:W-:Y:S01]  /*0850*/  FSETP.GEU.AND P2, PT, R12, RZ, PT ;  /* 0x000000ff0c00720b */ /* 0x000fe20003f4e000 */
[----:B------:R-:W-:Y:S01]  /*0860*/  FFMA R27, R27, R6, R10 ;  /* 0x000000061b1b7223 */ /* 0x000fe2000000000a */
[----:B------:R-:W-:Y:S01]  /*0870*/  FSETP.GEU.AND P1, PT, R13, RZ, PT ;  /* 0x000000ff0d00720b */ /* 0x000fe20003f2e000 */
[----:B------:R-:W-:Y:S01]  /*0880*/  FFMA R18, R18, R7, R11 ;  /* 0x0000000712127223 */ /* 0x000fe2000000000b */
[----:B------:R-:W-:-:S02]  /*0890*/  FSETP.GEU.AND P0, PT, R14, RZ, PT ;  /* 0x000000ff0e00720b */ /* 0x000fc40003f0e000 */
[----:B------:R-:W-:Y:S01]  /*08a0*/  FSEL R15, R15, RZ, P3 ;  /* 0x000000ff0f0f7208 */ /* 0x000fe20001800000 */
[C---:B------:R-:W-:Y:S01]  /*08b0*/  IMAD R16, R25.reuse, 0x4, R16 ;  /* 0x0000000419107824 */ /* 0x040fe200078e0210 */
[C---:B------:R-:W-:Y:S02]  /*08c0*/  LEA R8, R25.reuse, R8, 0x2 ;  /* 0x0000000819087211 */ /* 0x040fe400078e10ff */
[----:B------:R-:W-:Y:S02]  /*08d0*/  FSEL R5, R12, RZ, P2 ;  /* 0x000000ff0c057208 */ /* 0x000fe40001000000 */
[----:B------:R-:W-:Y:S01]  /*08e0*/  FSETP.GEU.AND P3, PT, R4, RZ, PT ;  /* 0x000000ff0400720b */ /* 0x000fe20003f6e000 */
[----:B------:R-:W-:Y:S01]  /*08f0*/  IMAD R22, R25, 0x4, R22 ;  /* 0x0000000419167824 */ /* 0x000fe200078e0216 */
[----:B------:R-:W-:Y:S02]  /*0900*/  FSEL R13, R13, RZ, P1 ;  /* 0x000000ff0d0d7208 */ /* 0x000fe40000800000 */
[----:B------:R-:W-:Y:S01]  /*0910*/  FSETP.GEU.AND P2, PT, R17, RZ, PT ;  /* 0x000000ff1100720b */ /* 0x000fe20003f4e000 */
[----:B------:R-:W-:Y:S01]  /*0920*/  IMAD R25, R25, 0x4, R26 ;  /* 0x0000000419197824 */ /* 0x000fe200078e021a */
[----:B------:R-:W-:-:S02]  /*0930*/  FSEL R14, R14, RZ, P0 ;  /* 0x000000ff0e0e7208 */ /* 0x000fc40000000000 */
[----:B------:R-:W-:Y:S02]  /*0940*/  FSETP.GEU.AND P1, PT, R27, RZ, PT ;  /* 0x000000ff1b00720b */ /* 0x000fe40003f2e000 */
[----:B------:R-:W-:Y:S01]  /*0950*/  FSETP.GEU.AND P0, PT, R18, RZ, PT ;  /* 0x000000ff1200720b */ /* 0x000fe20003f0e000 */
[----:B------:R-:W-:Y:S01]  /*0960*/  STS [R8], R15 ;  /* 0x0000000f08007388 */ /* 0x000fe20000000800 */
[----:B------:R-:W-:Y:S02]  /*0970*/  FSEL R9, R4, RZ, P3 ;  /* 0x000000ff04097208 */ /* 0x000fe40001800000 */
[----:B------:R-:W-:Y:S01]  /*0980*/  FSEL R17, R17, RZ, P2 ;  /* 0x000000ff11117208 */ /* 0x000fe20001000000 */
[----:B------:R-:W-:Y:S01]  /*0990*/  STS [R16+0x80], R5 ;  /* 0x0000800510007388 */ /* 0x000fe20000000800 */
[----:B------:R-:W-:Y:S02]  /*09a0*/  FSEL R27, R27, RZ, P1 ;  /* 0x000000ff1b1b7208 */ /* 0x000fe40000800000 */
[----:B------:R-:W-:Y:S01]  /*09b0*/  FSEL R18, R18, RZ, P0 ;  /* 0x000000ff12127208 */ /* 0x000fe20000000000 */
[----:B------:R-:W-:Y:S04]  /*09c0*/  STS [R22+0x100], R13 ;  /* 0x0001000d16007388 */ /* 0x000fe80000000800 */
[----:B------:R-:W-:Y:S04]  /*09d0*/  STS [R25+0x180], R14 ;  /* 0x0001800e19007388 */ /* 0x000fe80000000800 */
[----:B------:R0:W-:Y:S04]  /*09e0*/  STS [R8+0x40], R9 ;  /* 0x0000400908007388 */ /* 0x0001e80000000800 */
[----:B------:R-:W-:Y:S04]  /*09f0*/  STS [R16+0xc0], R17 ;  /* 0x0000c01110007388 */ /* 0x000fe80000000800 */
[----:B------:R-:W-:Y:S01]  /*0a00*/  STS [R22+0x140], R27 ;  /* 0x0001401b16007388 */ /* 0x000fe20000000800 */
[----:B------:R-:W-:Y:S01]  /*0a10*/  LOP3.LUT R10, R21, 0x1fc, RZ, 0xc0, !PT ;  /* 0x000001fc150a7812 */ /* 0x000fe200078ec0ff */
[----:B0-----:R-:W0:Y:S02]  /*0a20*/  LDC.64 R8, c[0x0][0x238] ;  /* 0x00008e00ff087b82 */ /* 0x001e240000000a00 */
[----:B------:R-:W-:Y:S01]  /*0a30*/  STS [R25+0x1c0], R18 ;  /* 0x0001c01219007388 */ /* 0x000fe20000000800 */
[----:B------:R-:W-:-:S05]  /*0a40*/  IADD3 R7, R20, UR4, RZ ;  /* 0x0000000414077c10 */ /* 0x000fca000fffe0ff */
[----:B------:R-:W-:Y:S01]  /*0a50*/  IMAD R14, R10, 0x4, R7 ;  /* 0x000000040a0e7824 */ /* 0x000fe200078e0207 */
[----:B------:R-:W-:Y:S01]  /*0a60*/  BAR.SYNC.DEFER_BLOCKING 0x0 ;  /* 0x0000000000007b1d */ /* 0x000fe20000010000 */
[----:B------:R-:W-:-:S05]  /*0a70*/  LOP3.LUT R11, R2, R3, RZ, 0xfc, !PT ;  /* 0x00000003020b7212 */ /* 0x000fca00078efcff */
[----:B------:R-:W-:Y:S01]  /*0a80*/  IMAD.HI R12, R11, 0x66666667, RZ ;  /* 0x666666670b0c7827 */ /* 0x000fe200078e02ff */
[----:B------:R-:W-:Y:S04]  /*0a90*/  LDS R4, [R14] ;  /* 0x000000000e047984 */ /* 0x000fe80000000800 */
[----:B------:R-:W-:Y:S04]  /*0aa0*/  LDS R5, [R14+0x4] ;  /* 0x000004000e057984 */ /* 0x000fe80000000800 */
[----:B------:R-:W-:Y:S04]  /*0ab0*/  LDS R6, [R14+0x8] ;  /* 0x000008000e067984 */ /* 0x000fe80000000800 */
[----:B------:R-:W1:Y:S01]  /*0ac0*/  LDS R7, [R14+0xc] ;  /* 0x00000c000e077984 */ /* 0x000e620000000800 */
[----:B------:R-:W-:-:S02]  /*0ad0*/  SHF.R.U32.HI R13, RZ, 0x1f, R12 ;  /* 0x0000001fff0d7819 */ /* 0x000fc4000001160c */
[----:B------:R-:W-:Y:S02]  /*0ae0*/  ISETP.GE.AND P0, PT, R0, 0x40, PT ;  /* 0x000000400000780c */ /* 0x000fe40003f06270 */
[----:B------:R-:W-:Y:S02]  /*0af0*/  LEA.HI.SX32 R12, R12, R13, 0x19 ;  /* 0x0000000d0c0c7211 */ /* 0x000fe400078fcaff */
[----:B------:R-:W-:-:S03]  /*0b00*/  ISETP.LT.AND P1, PT, R11, 0x500, !P0 ;  /* 0x000005000b00780c */ /* 0x000fc60004721270 */
[----:B------:R-:W-:Y:S01]  /*0b10*/  IMAD R13, R12, -0x140, R11 ;  /* 0xfffffec00c0d7824 */ /* 0x000fe200078e020b */
[----:B------:R-:W-:Y:S02]  /*0b20*/  LOP3.LUT R11, R2, 0x10, R3, 0xfe, !PT ;  /* 0x00000010020b7812 */ /* 0x000fe400078efe03 */
[----:B------:R-:W-:Y:S01]  /*0b30*/  LOP3.LUT R15, R10, 0x200, RZ, 0xfc, !PT ;  /* 0x000002000a0f7812 */ /* 0x000fe200078efcff */
[----:B------:R-:W-:Y:S01]  /*0b40*/  IMAD R13, R13, 0x40, R0 ;  /* 0x000000400d0d7824 */ /* 0x000fe200078e0200 */
[----:B------:R-:W-:Y:S02]  /*0b50*/  ISETP.LT.AND P0, PT, R11, 0x500, !P0 ;  /* 0x000005000b00780c */ /* 0x000fe40004701270 */
[----:B------:R-:W-:Y:S01]  /*0b60*/  SHF.R.U32.HI R15, RZ, 0x3, R15 ;  /* 0x00000003ff0f7819 */ /* 0x000fe2000001160f */
[----:B------:R-:W-:-:S03]  /*0b70*/  IMAD R3, R12, 0x14000, R13 ;  /* 0x000140000c037824 */ /* 0x000fc600078e020d */
[----:B------:R-:W-:Y:S01]  /*0b80*/  LOP3.LUT R15, R15, 0x7c, RZ, 0xc0, !PT ;  /* 0x0000007c0f0f7812 */ /* 0x000fe200078ec0ff */
[----:B0-----:R-:W-:-:S04]  /*0b90*/  IMAD.WIDE R2, R3, 0x4, R8 ;  /* 0x0000000403027825 */ /* 0x001fc800078e0208 */
[----:B------:R-:W-:-:S05]  /*0ba0*/  VIADD R15, R15, UR4 ;  /* 0x000000040f0f7c36 */ /* 0x000fca0008000000 */
[----:B------:R-:W-:Y:S01]  /*0bb0*/  LEA R15, R10, R15, 0x2 ;  /* 0x0000000f0a0f7211 */ /* 0x000fe200078e10ff */
[----:B-1----:R0:W-:Y:S02]  /*0bc0*/  @P1 STG.E.128 desc[UR6][R2.64], R4 ;  /* 0x0000000402001986 */ /* 0x0021e4000c101d06 */
[----:B0-----:R-:W-:Y:S05]  /*0bd0*/  @!P0 EXIT ;  /* 0x000000000000894d */ /* 0x001fea0003800000 */
[----:B0-----:R-:W-:Y:S01]  /*0be0*/  LDS R4, [R15+0x800] ;  /* 0x000800000f047984 */ /* 0x001fe20000000800 */
[----:B------:R-:W-:-:S03]  /*0bf0*/  IMAD.HI R2, R11, 0x66666667, RZ ;  /* 0x666666670b027827 */ /* 0x000fc600078e02ff */
[----:B------:R-:W-:Y:S02]  /*0c00*/  LDS R5, [R15+0x804] ;  /* 0x000804000f057984 */ /* 0x000fe40000000800 */
[----:B------:R-:W-:Y:S02]  /*0c10*/  SHF.R.U32.HI R3, RZ, 0x1f, R2 ;  /* 0x0000001fff037819 */ /* 0x000fe40000011602 */
[----:B------:R-:W-:Y:S02]  /*0c20*/  LDS R6, [R15+0x808] ;  /* 0x000808000f067984 */ /* 0x000fe40000000800 */
[----:B------:R-:W-:Y:S02]  /*0c30*/  LEA.HI.SX32 R2, R2, R3, 0x19 ;  /* 0x0000000302027211 */ /* 0x000fe400078fcaff */
[----:B------:R-:W0:Y:S03]  /*0c40*/  LDS R7, [R15+0x80c] ;  /* 0x00080c000f077984 */ /* 0x000e260000000800 */
[----:B------:R-:W-:-:S04]  /*0c50*/  IMAD R11, R2, -0x140, R11 ;  /* 0xfffffec0020b7824 */ /* 0x000fc800078e020b */
[----:B------:R-:W-:-:S04]  /*0c60*/  IMAD R11, R11, 0x40, R0 ;  /* 0x000000400b0b7824 */ /* 0x000fc800078e0200 */
[----:B------:R-:W-:-:S04]  /*0c70*/  IMAD R11, R2, 0x14000, R11 ;  /* 0x00014000020b7824 */ /* 0x000fc800078e020b */
[----:B------:R-:W-:-:S05]  /*0c80*/  IMAD.WIDE R8, R11, 0x4, R8 ;  /* 0x000000040b087825 */ /* 0x000fca00078e0208 */
[----:B0-----:R-:W-:Y:S01]  /*0c90*/  STG.E.128 desc[UR6][R8.64], R4 ;  /* 0x0000000408007986 */ /* 0x001fe2000c101d06 */
[----:B------:R-:W-:Y:S05]  /*0ca0*/  EXIT ;  /* 0x000000000000794d */ /* 0x000fea0003800000 */
.L_x_0:
[----:B------:R-:W-:-:S00]  /*0cb0*/  BRA `(.L_x_0) ;  /* 0xfffffffc00fc7947 */ /* 0x000fc0000383ffff */
[----:B------:R-:W-:-:S00]  /*0cc0*/  NOP ;  /* 0x0000000000007918 */ /* 0x000fc00000000000 */
        /* <DEDUP_REMOVED lines=11> */
.L_x_1:


//--------------------- .nv.global.init           --------------------------
	.section	.nv.global.init,"aw",@progbits
.nv.global.init:
	.type		_$_str,@object
	.size		_$_str,(_$_str_$_2 - _$_str)
_$_str:
        /*0000*/ 	.byte	0x5f, 0x5f, 0x43, 0x55, 0x44, 0x41, 0x5f, 0x46, 0x54, 0x5a, 0x00
	.type		_$_str_$_2,@object
	.size		_$_str_$_2,(.L_1 - _$_str_$_2)
_$_str_$_2:
        /*000b*/ 	.byte	0x5f, 0x5f, 0x43, 0x55, 0x44, 0x41, 0x5f, 0x50, 0x52, 0x45, 0x43, 0x5f, 0x53, 0x51, 0x52, 0x54
        /*001b*/ 	.byte	0x00
.L_1:


//--------------------- .nv.shared.triton_poi_fused__native_batch_norm_legit_no_training_relu_42 --------------------------
	.section	.nv.shared.triton_poi_fused__native_batch_norm_legit_no_training_relu_42,"aw",@nobits
	.sectionflags	@""
	.align	16
	.zero		1024


//--------------------- .nv.constant0.triton_poi_fused__native_batch_norm_legit_no_training_relu_42 --------------------------
	.section	.nv.constant0.triton_poi_fused__native_batch_norm_legit_no_training_relu_42,"a",@progbits
	.sectionflags	@""
	.align	4
.nv.constant0.triton_poi_fused__native_batch_norm_legit_no_training_relu_42:
	.zero		584
